//
// Generated by NVIDIA NVVM Compiler
//
// Compiler Build ID: CL-36424714
// Cuda compilation tools, release 13.0, V13.0.88
// Based on NVVM 20.0.0
//

.version 9.0
.target sm_100
.address_size 64

	// .globl	_Z12addVecGrandePiS_S_

.visible .entry _Z12addVecGrandePiS_S_(
	.param .u64 .ptr .align 1 _Z12addVecGrandePiS_S__param_0,
	.param .u64 .ptr .align 1 _Z12addVecGrandePiS_S__param_1,
	.param .u64 .ptr .align 1 _Z12addVecGrandePiS_S__param_2
)
{
	.reg .pred 	%p<2>;
	.reg .b32 	%r<8>;
	.reg .b64 	%rd<11>;

	ld.param.u64 	%rd1, [_Z12addVecGrandePiS_S__param_0];
	ld.param.u64 	%rd2, [_Z12addVecGrandePiS_S__param_1];
	ld.param.u64 	%rd3, [_Z12addVecGrandePiS_S__param_2];
	mov.u32 	%r2, %tid.x;
	mov.u32 	%r3, %ctaid.x;
	mov.u32 	%r4, %ntid.x;
	mad.lo.s32 	%r1, %r3, %r4, %r2;
	setp.gt.s32 	%p1, %r1, 16383;
	@%p1 bra 	$L__BB0_2;
	cvta.to.global.u64 	%rd4, %rd1;
	cvta.to.global.u64 	%rd5, %rd2;
	cvta.to.global.u64 	%rd6, %rd3;
	mul.wide.s32 	%rd7, %r1, 4;
	add.s64 	%rd8, %rd4, %rd7;
	ld.global.u32 	%r5, [%rd8];
	add.s64 	%rd9, %rd5, %rd7;
	ld.global.u32 	%r6, [%rd9];
	add.s32 	%r7, %r6, %r5;
	add.s64 	%rd10, %rd6, %rd7;
	st.global.u32 	[%rd10], %r7;
$L__BB0_2:
	ret;

}


// ===== COMPILED SASS (sm_100) =====

	.target	sm_100

	.elftype	@"ET_EXEC"


//--------------------- .note.nv.tkinfo           --------------------------
	.section	.note.nv.tkinfo,"",@"SHT_NOTE"
	.sectionflags	@"SHF_NOTE_NV_TKINFO"
	.tkinfo
        /*0018*/ 	.word	0x00000002
        /*0030*/ 	.string	""
        /*0030*/ 	.string	"ptxas"
        /*0030*/ 	.string	"Cuda compilation tools, release 13.0, V13.0.88"
        /*0030*/ 	.string	"Build cuda_13.0.r13.0/compiler.36424714_0"
        /*0030*/ 	.string	"-arch sm_100 -m 64 "



//--------------------- .note.nv.cuinfo           --------------------------
	.section	.note.nv.cuinfo,"",@"SHT_NOTE"
	.sectionflags	@"SHF_NOTE_NV_CUINFO"
        /*0018*/ 	.short	0x0002
        /*001a*/ 	.short	0x0064
        /*001c*/ 	.short	0x0082
	.zero		2


//--------------------- .nv.info                  --------------------------
	.section	.nv.info,"",@"SHT_CUDA_INFO"
	.align	4


	//----- nvinfo : EIATTR_REGCOUNT
	.align		4
        /*0000*/ 	.byte	0x04, 0x2f
        /*0002*/ 	.short	(.L_1 - .L_0)
	.align		4
.L_0:
        /*0004*/ 	.word	index@(_Z12addVecGrandePiS_S_)
        /*0008*/ 	.word	0x0000000c


	//----- nvinfo : EIATTR_FRAME_SIZE
	.align		4
.L_1:
        /*000c*/ 	.byte	0x04, 0x11
        /*000e*/ 	.short	(.L_3 - .L_2)
	.align		4
.L_2:
        /*0010*/ 	.word	index@(_Z12addVecGrandePiS_S_)
        /*0014*/ 	.word	0x00000000


	//----- nvinfo : EIATTR_MIN_STACK_SIZE
	.align		4
.L_3:
        /*0018*/ 	.byte	0x04, 0x12
        /*001a*/ 	.short	(.L_5 - .L_4)
	.align		4
.L_4:
        /*001c*/ 	.word	index@(_Z12addVecGrandePiS_S_)
        /*0020*/ 	.word	0x00000000
.L_5:


//--------------------- .nv.compat                --------------------------
	.section	.nv.compat,"",@"SHT_CUDA_COMPAT_INFO"
	.align	4
        /*0000*/ 	.byte	0x02, 0x09, 0x00, 0x00, 0x02, 0x02, 0x01, 0x00, 0x02, 0x05, 0x05, 0x00, 0x03, 0x07, 0x01, 0x01
        /*0010*/ 	.byte	0x02, 0x03, 0x00, 0x00, 0x02, 0x06, 0x01, 0x00, 0x04, 0x0b, 0x08, 0x00, 0x09, 0x00, 0x00, 0x00
        /*0020*/ 	.byte	0x00, 0x00, 0x00, 0x00


//--------------------- .nv.info._Z12addVecGrandePiS_S_ --------------------------
	.section	.nv.info._Z12addVecGrandePiS_S_,"",@"SHT_CUDA_INFO"
	.sectionflags	@""
	.align	4


	//----- nvinfo : EIATTR_CUDA_API_VERSION
	.align		4
        /*0000*/ 	.byte	0x04, 0x37
        /*0002*/ 	.short	(.L_7 - .L_6)
.L_6:
        /*0004*/ 	.word	0x00000082


	//----- nvinfo : EIATTR_KPARAM_INFO
	.align		4
.L_7:
        /*0008*/ 	.byte	0x04, 0x17
        /*000a*/ 	.short	(.L_9 - .L_8)
.L_8:
        /*000c*/ 	.word	0x00000000
        /*0010*/ 	.short	0x0002
        /*0012*/ 	.short	0x0010
        /*0014*/ 	.byte	0x00, 0xf5, 0x21, 0x00


	//----- nvinfo : EIATTR_KPARAM_INFO
	.align		4
.L_9:
        /*0018*/ 	.byte	0x04, 0x17
        /*001a*/ 	.short	(.L_11 - .L_10)
.L_10:
        /*001c*/ 	.word	0x00000000
        /*0020*/ 	.short	0x0001
        /*0022*/ 	.short	0x0008
        /*0024*/ 	.byte	0x00, 0xf5, 0x21, 0x00


	//----- nvinfo : EIATTR_KPARAM_INFO
	.align		4
.L_11:
        /*0028*/ 	.byte	0x04, 0x17
        /*002a*/ 	.short	(.L_13 - .L_12)
.L_12:
        /*002c*/ 	.word	0x00000000
        /*0030*/ 	.short	0x0000
        /*0032*/ 	.short	0x0000
        /*0034*/ 	.byte	0x00, 0xf5, 0x21, 0x00


	//----- nvinfo : EIATTR_SPARSE_MMA_MASK
	.align		4
.L_13:
        /*0038*/ 	.byte	0x03, 0x50
        /*003a*/ 	.short	0x0000


	//----- nvinfo : EIATTR_MAXREG_COUNT
	.align		4
        /*003c*/ 	.byte	0x03, 0x1b
        /*003e*/ 	.short	0x00ff


	//----- nvinfo : EIATTR_MERCURY_ISA_VERSION
	.align		4
        /*0040*/ 	.byte	0x03, 0x5f
        /*0042*/ 	.short	0x0101


	//----- nvinfo : EIATTR_VRC_CTA_INIT_COUNT
	.align		4
        /*0044*/ 	.byte	0x02, 0x4a
	.zero		1
	.zero		1


	//----- nvinfo : EIATTR_EXIT_INSTR_OFFSETS
	.align		4
        /*0048*/ 	.byte	0x04, 0x1c
        /*004a*/ 	.short	(.L_15 - .L_14)


	//   ....[0]....
.L_14:
        /*004c*/ 	.word	0x00000060


	//   ....[1]....
        /*0050*/ 	.word	0x00000120


	//----- nvinfo : EIATTR_CBANK_PARAM_SIZE
	.align		4
.L_15:
        /*0054*/ 	.byte	0x03, 0x19
        /*0056*/ 	.short	0x0018


	//----- nvinfo : EIATTR_PARAM_CBANK
	.align		4
        /*0058*/ 	.byte	0x04, 0x0a
        /*005a*/ 	.short	(.L_17 - .L_16)
	.align		4
.L_16:
        /*005c*/ 	.word	index@(.nv.constant0._Z12addVecGrandePiS_S_)
        /*0060*/ 	.short	0x0380
        /*0062*/ 	.short	0x0018


	//----- nvinfo : EIATTR_SW_WAR
	.align		4
.L_17:
        /*0064*/ 	.byte	0x04, 0x36
        /*0066*/ 	.short	(.L_19 - .L_18)
.L_18:
        /*0068*/ 	.word	0x00000008
.L_19:


//--------------------- .nv.callgraph             --------------------------
	.section	.nv.callgraph,"",@"SHT_CUDA_CALLGRAPH"
	.align	4
	.sectionentsize	8
	.align		4
        /*0000*/ 	.word	0x00000000
	.align		4
        /*0004*/ 	.word	0xffffffff
	.align		4
        /*0008*/ 	.word	0x00000000
	.align		4
        /*000c*/ 	.word	0xfffffffe
	.align		4
        /*0010*/ 	.word	0x00000000
	.align		4
        /*0014*/ 	.word	0xfffffffd
	.align		4
        /*0018*/ 	.word	0x00000000
	.align		4
        /*001c*/ 	.word	0xfffffffc


//--------------------- .text._Z12addVecGrandePiS_S_ --------------------------
	.section	.text._Z12addVecGrandePiS_S_,"ax",@progbits
	.align	128
        .global         _Z12addVecGrandePiS_S_
        .type           _Z12addVecGrandePiS_S_,@function
        .size           _Z12addVecGrandePiS_S_,(.L_x_1 - _Z12addVecGrandePiS_S_)
        .other          _Z12addVecGrandePiS_S_,@"STO_CUDA_ENTRY STV_DEFAULT"
_Z12addVecGrandePiS_S_:
.text._Z12addVecGrandePiS_S_:
[----:B------:R-:W-:Y:S01]  /*0000*/  LDC R1, c[0x0][0x37c] ;  /* 0x0000df00ff017b82 */ /* 0x000fe20000000800 */
[----:B------:R-:W0:Y:S07]  /*0010*/  S2R R9, SR_TID.X ;  /* 0x0000000000097919 */ /* 0x000e2e0000002100 */
[----:B------:R-:W0:Y:S08]  /*0020*/  S2UR UR4, SR_CTAID.X ;  /* 0x00000000000479c3 */ /* 0x000e300000002500 */
[----:B------:R-:W0:Y:S02]  /*0030*/  LDC R0, c[0x0][0x360] ;  /* 0x0000d800ff007b82 */ /* 0x000e240000000800 */
[----:B0-----:R-:W-:-:S05]  /*0040*/  IMAD R9, R0, UR4, R9 ;  /* 0x0000000400097c24 */ /* 0x001fca000f8e0209 */
[----:B------:R-:W-:-:S13]  /*0050*/  ISETP.GT.AND P0, PT, R9, 0x3fff, PT ;  /* 0x00003fff0900780c */ /* 0x000fda0003f04270 */
[----:B------:R-:W-:Y:S05]  /*0060*/  @P0 EXIT ;  /* 0x000000000000094d */ /* 0x000fea0003800000 */
[----:B------:R-:W0:Y:S01]  /*0070*/  LDC.64 R2, c[0x0][0x380] ;  /* 0x0000e000ff027b82 */ /* 0x000e220000000a00 */
[----:B------:R-:W1:Y:S07]  /*0080*/  LDCU.64 UR4, c[0x0][0x358] ;  /* 0x00006b00ff0477ac */ /* 0x000e6e0008000a00 */
[----:B------:R-:W2:Y:S08]  /*0090*/  LDC.64 R4, c[0x0][0x388] ;  /* 0x0000e200ff047b82 */ /* 0x000eb00000000a00 */
[----:B------:R-:W3:Y:S01]  /*00a0*/  LDC.64 R6, c[0x0][0x390] ;  /* 0x0000e400ff067b82 */ /* 0x000ee20000000a00 */
[----:B0-----:R-:W-:-:S06]  /*00b0*/  IMAD.WIDE R2, R9, 0x4, R2 ;  /* 0x0000000409027825 */ /* 0x001fcc00078e0202 */
[----:B-1----:R-:W4:Y:S01]  /*00c0*/  LDG.E R2, desc[UR4][R2.64] ;  /* 0x0000000402027981 */ /* 0x002f22000c1e1900 */
[----:B--2---:R-:W-:-:S06]  /*00d0*/  IMAD.WIDE R4, R9, 0x4, R4 ;  /* 0x0000000409047825 */ /* 0x004fcc00078e0204 */
[----:B------:R-:W4:Y:S01]  /*00e0*/  LDG.E R5, desc[UR4][R4.64] ;  /* 0x0000000404057981 */ /* 0x000f22000c1e1900 */
[----:B---3--:R-:W-:Y:S01]  /*00f0*/  IMAD.WIDE R6, R9, 0x4, R6 ;  /* 0x0000000409067825 */ /* 0x008fe200078e0206 */
[----:B----4-:R-:W-:-:S05]  /*0100*/  IADD3 R9, PT, PT, R2, R5, RZ ;  /* 0x0000000502097210 */ /* 0x010fca0007ffe0ff */
[----:B------:R-:W-:Y:S01]  /*0110*/  STG.E desc[UR4][R6.64], R9 ;  /* 0x0000000906007986 */ /* 0x000fe2000c101904 */
[----:B------:R-:W-:Y:S05]  /*0120*/  EXIT ;  /* 0x000000000000794d */ /* 0x000fea0003800000 */
.L_x_0:
[----:B------:R-:W-:-:S00]  /*0130*/  BRA `(.L_x_0) ;  /* 0xfffffffc00fc7947 */ /* 0x000fc0000383ffff */
[----:B------:R-:W-:-:S00]  /*0140*/  NOP ;  /* 0x0000000000007918 */ /* 0x000fc00000000000 */
        /* <DEDUP_REMOVED lines=11> */
.L_x_1:


//--------------------- .nv.shared.reserved.0     --------------------------
	.section	.nv.shared.reserved.0,"aw",@nobits
	.weak		__nv_reservedSMEM_offset_0_alias
	.size		__nv_reservedSMEM_offset_0_alias, 0, 64
	.other		__nv_reservedSMEM_offset_0_alias,@"STO_CUDA_RESERVED_SHARED STV_DEFAULT"
__nv_reservedSMEM_offset_0_alias:
	.zero		0
	.zero		64


//--------------------- .nv.constant0._Z12addVecGrandePiS_S_ --------------------------
	.section	.nv.constant0._Z12addVecGrandePiS_S_,"a",@progbits
	.sectionflags	@""
	.align	4
.nv.constant0._Z12addVecGrandePiS_S_:
	.zero		920


//--------------------- SYMBOLS --------------------------

	.type		.nv.reservedSmem.offset0,@object
	.size		.nv.reservedSmem.offset0,0x4
